	.headerflags	@"EF_CUDA_TEXMODE_UNIFIED EF_CUDA_64BIT_ADDRESS EF_CUDA_ACCELERATORS EF_CUDA_SM90 EF_CUDA_VIRTUAL_SM(EF_CUDA_SM90)"
	.elftype	@"ET_EXEC"


//--------------------- .nv.info                  --------------------------
	.section	.nv.info,"",@"SHT_CUDA_INFO"
	.align	4


	//----- nvinfo : EIATTR_REGCOUNT
	.align		4
        /*0000*/ 	.byte	0x04, 0x2f
        /*0002*/ 	.short	(.L_3 - .L_2)
	.align		4
.L_2:
        /*0004*/ 	.word	index@(triton_poi_fused__native_batch_norm_legit_no_training_relu_12)
        /*0008*/ 	.word	0x00000020


	//----- nvinfo : EIATTR_MIN_STACK_SIZE
	.align		4
.L_3:
        /*000c*/ 	.byte	0x04, 0x12
        /*000e*/ 	.short	(.L_5 - .L_4)
	.align		4
.L_4:
        /*0010*/ 	.word	index@(triton_poi_fused__native_batch_norm_legit_no_training_relu_12)
        /*0014*/ 	.word	0x00000000


	//----- nvinfo : EIATTR_FRAME_SIZE
	.align		4
.L_5:
        /*0018*/ 	.byte	0x04, 0x11
        /*001a*/ 	.short	(.L_7 - .L_6)
	.align		4
.L_6:
        /*001c*/ 	.word	index@(triton_poi_fused__native_batch_norm_legit_no_training_relu_12)
        /*0020*/ 	.word	0x00000000


	//----- nvinfo : EIATTR_MIN_STACK_SIZE
	.align		4
.L_7:
        /*0024*/ 	.byte	0x04, 0x12
        /*0026*/ 	.short	(.L_9 - .L_8)
	.align		4
.L_8:
        /*0028*/ 	.word	index@(triton_poi_fused__native_batch_norm_legit_no_training_relu_12)
        /*002c*/ 	.word	0x00000000
.L_9:


//--------------------- .nv.info.triton_poi_fused__native_batch_norm_legit_no_training_relu_12 --------------------------
	.section	.nv.info.triton_poi_fused__native_batch_norm_legit_no_training_relu_12,"",@"SHT_CUDA_INFO"
	.sectionflags	@""
	.align	4


	//----- nvinfo : EIATTR_CUDA_API_VERSION
	.align		4
        /*0000*/ 	.byte	0x04, 0x37
        /*0002*/ 	.short	(.L_11 - .L_10)
.L_10:
        /*0004*/ 	.word	0x0000007c


	//----- nvinfo : EIATTR_KPARAM_INFO
	.align		4
.L_11:
        /*0008*/ 	.byte	0x04, 0x17
        /*000a*/ 	.short	(.L_13 - .L_12)
.L_12:
        /*000c*/ 	.word	0x00000000
        /*0010*/ 	.short	0x0006
        /*0012*/ 	.short	0x0030
        /*0014*/ 	.byte	0x00, 0xf0, 0x11, 0x00


	//----- nvinfo : EIATTR_KPARAM_INFO
	.align		4
.L_13:
        /*0018*/ 	.byte	0x04, 0x17
        /*001a*/ 	.short	(.L_15 - .L_14)
.L_14:
        /*001c*/ 	.word	0x00000000
        /*0020*/ 	.short	0x0005
        /*0022*/ 	.short	0x0028
        /*0024*/ 	.byte	0x00, 0xf4, 0x21, 0x00


	//----- nvinfo : EIATTR_KPARAM_INFO
	.align		4
.L_15:
        /*0028*/ 	.byte	0x04, 0x17
        /*002a*/ 	.short	(.L_17 - .L_16)
.L_16:
        /*002c*/ 	.word	0x00000000
        /*0030*/ 	.short	0x0004
        /*0032*/ 	.short	0x0020
        /*0034*/ 	.byte	0x00, 0xf4, 0x21, 0x00


	//----- nvinfo : EIATTR_KPARAM_INFO
	.align		4
.L_17:
        /*0038*/ 	.byte	0x04, 0x17
        /*003a*/ 	.short	(.L_19 - .L_18)
.L_18:
        /*003c*/ 	.word	0x00000000
        /*0040*/ 	.short	0x0003
        /*0042*/ 	.short	0x0018
        /*0044*/ 	.byte	0x00, 0xf4, 0x21, 0x00


	//----- nvinfo : EIATTR_KPARAM_INFO
	.align		4
.L_19:
        /*0048*/ 	.byte	0x04, 0x17
        /*004a*/ 	.short	(.L_21 - .L_20)
.L_20:
        /*004c*/ 	.word	0x00000000
        /*0050*/ 	.short	0x0002
        /*0052*/ 	.short	0x0010
        /*0054*/ 	.byte	0x00, 0xf4, 0x21, 0x00


	//----- nvinfo : EIATTR_KPARAM_INFO
	.align		4
.L_21:
        /*0058*/ 	.byte	0x04, 0x17
        /*005a*/ 	.short	(.L_23 - .L_22)
.L_22:
        /*005c*/ 	.word	0x00000000
        /*0060*/ 	.short	0x0001
        /*0062*/ 	.short	0x0008
        /*0064*/ 	.byte	0x00, 0xf4, 0x21, 0x00


	//----- nvinfo : EIATTR_KPARAM_INFO
	.align		4
.L_23:
        /*0068*/ 	.byte	0x04, 0x17
        /*006a*/ 	.short	(.L_25 - .L_24)
.L_24:
        /*006c*/ 	.word	0x00000000
        /*0070*/ 	.short	0x0000
        /*0072*/ 	.short	0x0000
        /*0074*/ 	.byte	0x00, 0xf4, 0x21, 0x00


	//----- nvinfo : EIATTR_SPARSE_MMA_MASK
	.align		4
.L_25:
        /*0078*/ 	.byte	0x03, 0x50
        /*007a*/ 	.short	0x0000


	//----- nvinfo : EIATTR_MAXREG_COUNT
	.align		4
        /*007c*/ 	.byte	0x03, 0x1b
        /*007e*/ 	.short	0x00ff


	//----- nvinfo : EIATTR_EXIT_INSTR_OFFSETS
	.align		4
        /*0080*/ 	.byte	0x04, 0x1c
        /*0082*/ 	.short	(.L_27 - .L_26)


	//   ....[0]....
.L_26:
        /*0084*/ 	.word	0x000006c0


	//----- nvinfo : EIATTR_REQNTID
	.align		4
.L_27:
        /*0088*/ 	.byte	0x04, 0x10
        /*008a*/ 	.short	(.L_29 - .L_28)
.L_28:
        /*008c*/ 	.word	0x00000080
        /*0090*/ 	.word	0x00000001
        /*0094*/ 	.word	0x00000001


	//----- nvinfo : EIATTR_CBANK_PARAM_SIZE
	.align		4
.L_29:
        /*0098*/ 	.byte	0x03, 0x19
        /*009a*/ 	.short	0x0034


	//----- nvinfo : EIATTR_PARAM_CBANK
	.align		4
        /*009c*/ 	.byte	0x04, 0x0a
        /*009e*/ 	.short	(.L_31 - .L_30)
	.align		4
.L_30:
        /*00a0*/ 	.word	index@(.nv.constant0.triton_poi_fused__native_batch_norm_legit_no_training_relu_12)
        /*00a4*/ 	.short	0x0210
        /*00a6*/ 	.short	0x0034


	//----- nvinfo : EIATTR_SW_WAR
	.align		4
.L_31:
        /*00a8*/ 	.byte	0x04, 0x36
        /*00aa*/ 	.short	(.L_33 - .L_32)
.L_32:
        /*00ac*/ 	.word	0x00000008
.L_33:


//--------------------- .nv.callgraph             --------------------------
	.section	.nv.callgraph,"",@"SHT_CUDA_CALLGRAPH"
	.align	4
	.sectionentsize	8
	.align		4
        /*0000*/ 	.word	0x00000000
	.align		4
        /*0004*/ 	.word	0xffffffff
	.align		4
        /*0008*/ 	.word	0x00000000
	.align		4
        /*000c*/ 	.word	0xfffffffe
	.align		4
        /*0010*/ 	.word	0x00000000
	.align		4
        /*0014*/ 	.word	0xfffffffd
	.align		4
        /*0018*/ 	.word	0x00000000
	.align		4
        /*001c*/ 	.word	0xfffffffc


//--------------------- .nv.constant4             --------------------------
	.section	.nv.constant4,"a",@progbits
	.align	8
	.align		8
.nv.constant4:
        /*0000*/ 	.dword	_$_str
	.align		8
        /*0008*/ 	.dword	_$_str_$_2


//--------------------- .text.triton_poi_fused__native_batch_norm_legit_no_training_relu_12 --------------------------
	.section	.text.triton_poi_fused__native_batch_norm_legit_no_training_relu_12,"ax",@progbits
	.align	128
        .global         triton_poi_fused__native_batch_norm_legit_no_training_relu_12
        .type           triton_poi_fused__native_batch_norm_legit_no_training_relu_12,@function
        .size           triton_poi_fused__native_batch_norm_legit_no_training_relu_12,(.L_x_1 - triton_poi_fused__native_batch_norm_legit_no_training_relu_12)
        .other          triton_poi_fused__native_batch_norm_legit_no_training_relu_12,@"STO_CUDA_ENTRY STV_DEFAULT"
triton_poi_fused__native_batch_norm_legit_no_training_relu_12:
.text.triton_poi_fused__native_batch_norm_legit_no_training_relu_12:
[----:B------:R-:W-:Y:S01]  /*0000*/  LDC R1, c[0x0][0x28] ;  /* 0x00000a00ff017b82 */ /* 0x000fe20000000800 */
[----:B------:R-:W1:Y:S01]  /*0010*/  S2R R0, SR_TID.X ;  /* 0x0000000000007919 */ /* 0x000e620000002100 */
[----:B------:R-:W-:-:S06]  /*0020*/  ULDC.64 UR4, c[0x0][0x208] ;  /* 0x0000820000047ab9 */ /* 0x000fcc0000000a00 */
[----:B------:R-:W2:Y:S01]  /*0030*/  LDC.64 R16, c[0x0][0x218] ;  /* 0x00008600ff107b82 */ /* 0x000ea20000000a00 */
[----:B------:R-:W3:Y:S07]  /*0040*/  S2R R3, SR_CTAID.X ;  /* 0x0000000000037919 */ /* 0x000eee0000002500 */
[----:B------:R-:W4:Y:S08]  /*0050*/  LDC.64 R14, c[0x0][0x210] ;  /* 0x00008400ff0e7b82 */ /* 0x000f300000000a00 */
[----:B------:R-:W5:Y:S01]  /*0060*/  LDC.64 R12, c[0x0][0x230] ;  /* 0x00008c00ff0c7b82 */ /* 0x000f620000000a00 */
[----:B-1----:R-:W-:-:S02]  /*0070*/  SHF.L.U32 R0, R0, 0x2, RZ ;  /* 0x0000000200007819 */ /* 0x002fc400000006ff */
[----:B---3--:R-:W-:Y:S02]  /*0080*/  SHF.R.S32.HI R5, RZ, 0x15, R3 ;  /* 0x00000015ff057819 */ /* 0x008fe40000011403 */
[----:B------:R-:W-:Y:S02]  /*0090*/  LOP3.LUT R0, R0, 0x1fc, RZ, 0xc0, !PT ;  /* 0x000001fc00007812 */ /* 0x000fe400078ec0ff */
[----:B------:R-:W-:Y:S02]  /*00a0*/  SGXT R5, R5, 0x1 ;  /* 0x000000010505781a */ /* 0x000fe40000000200 */
[----:B------:R-:W-:Y:S02]  /*00b0*/  LEA R18, R3, R0, 0xa ;  /* 0x0000000003127211 */ /* 0x000fe400078e50ff */
[----:B------:R-:W1:Y:S02]  /*00c0*/  LDC.64 R2, c[0x0][0x220] ;  /* 0x00008800ff027b82 */ /* 0x000e640000000a00 */
[----:B------:R-:W-:-:S04]  /*00d0*/  LEA.HI R5, R5, R18, RZ, 0x8 ;  /* 0x0000001205057211 */ /* 0x000fc800078f40ff */
[----:B------:R-:W-:Y:S02]  /*00e0*/  SHF.R.S32.HI R23, RZ, 0x8, R5 ;  /* 0x00000008ff177819 */ /* 0x000fe40000011405 */
[----:B------:R-:W-:Y:S02]  /*00f0*/  IADD3 R5, R5, 0x200, RZ ;  /* 0x0000020005057810 */ /* 0x000fe40007ffe0ff */
[----:B------:R-:W-:Y:S02]  /*0100*/  LEA.HI R0, R23, R23, RZ, 0x9 ;  /* 0x0000001717007211 */ /* 0x000fe400078f48ff */
[----:B------:R-:W-:Y:S02]  /*0110*/  SHF.R.S32.HI R5, RZ, 0x8, R5 ;  /* 0x00000008ff057819 */ /* 0x000fe40000011405 */
[----:B------:R-:W-:Y:S02]  /*0120*/  LOP3.LUT R0, R0, 0xfffffe00, RZ, 0xc0, !PT ;  /* 0xfffffe0000007812 */ /* 0x000fe400078ec0ff */
[----:B------:R-:W-:-:S02]  /*0130*/  LEA.HI R4, R5, R5, RZ, 0x9 ;  /* 0x0000000505047211 */ /* 0x000fc400078f48ff */
[----:B------:R-:W-:Y:S02]  /*0140*/  IADD3 R23, R23, -R0, RZ ;  /* 0x8000000017177210 */ /* 0x000fe40007ffe0ff */
[----:B------:R-:W-:-:S04]  /*0150*/  LOP3.LUT R4, R4, 0xfffffe00, RZ, 0xc0, !PT ;  /* 0xfffffe0004047812 */ /* 0x000fc800078ec0ff */
[----:B------:R-:W-:Y:S01]  /*0160*/  IADD3 R19, R5, -R4, RZ ;  /* 0x8000000405137210 */ /* 0x000fe20007ffe0ff */
[----:B-1----:R-:W-:-:S04]  /*0170*/  IMAD.WIDE R8, R23, 0x4, R2 ;  /* 0x0000000417087825 */ /* 0x002fc800078e0202 */
[----:B------:R-:W-:Y:S01]  /*0180*/  IMAD.WIDE R10, R19, 0x4, R2 ;  /* 0x00000004130a7825 */ /* 0x000fe200078e0202 */
[----:B------:R-:W3:Y:S01]  /*0190*/  LDG.E.EL R20, desc[UR4][R8.64] ;  /* 0x0000000408147981 */ /* 0x000ee2000c2e1900 */
[----:B------:R-:W1:Y:S03]  /*01a0*/  LDC.64 R2, c[0x0][0x228] ;  /* 0x00008a00ff027b82 */ /* 0x000e660000000a00 */
[----:B------:R-:W3:Y:S01]  /*01b0*/  LDG.E.EL R21, desc[UR4][R10.64] ;  /* 0x000000040a157981 */ /* 0x000ee2000c2e1900 */
[----:B--2---:R-:W-:-:S04]  /*01c0*/  IMAD.WIDE R26, R23, 0x4, R16 ;  /* 0x00000004171a7825 */ /* 0x004fc800078e0210 */
[----:B----4-:R-:W-:Y:S01]  /*01d0*/  IMAD.WIDE R14, R18, 0x4, R14 ;  /* 0x00000004120e7825 */ /* 0x010fe200078e020e */
[----:B------:R-:W2:Y:S04]  /*01e0*/  LDG.E.EL R0, desc[UR4][R26.64] ;  /* 0x000000041a007981 */ /* 0x000ea8000c2e1900 */
[----:B------:R-:W2:Y:S01]  /*01f0*/  LDG.E.128 R4, desc[UR4][R14.64] ;  /* 0x000000040e047981 */ /* 0x000ea2000c1e1d00 */
[----:B------:R-:W-:-:S03]  /*0200*/  IMAD.WIDE R16, R19, 0x4, R16 ;  /* 0x0000000413107825 */ /* 0x000fc600078e0210 */
[----:B------:R-:W4:Y:S04]  /*0210*/  LDG.E.128 R8, desc[UR4][R14.64+0x800] ;  /* 0x000800040e087981 */ /* 0x000f28000c1e1d00 */
[----:B------:R-:W4:Y:S01]  /*0220*/  LDG.E.EL R16, desc[UR4][R16.64] ;  /* 0x0000000410107981 */ /* 0x000f22000c2e1900 */
[----:B01----:R-:W-:-:S04]  /*0230*/  IMAD.WIDE R24, R23, 0x4, R2 ;  /* 0x0000000417187825 */ /* 0x003fc800078e0202 */
[----:B-----5:R-:W-:Y:S02]  /*0240*/  IMAD.WIDE R22, R23, 0x4, R12 ;  /* 0x0000000417167825 */ /* 0x020fe400078e020c */
[----:B------:R-:W5:Y:S04]  /*0250*/  LDG.E.EL R24, desc[UR4][R24.64] ;  /* 0x0000000418187981 */ /* 0x000f68000c2e1900 */
[----:B------:R-:W5:Y:S01]  /*0260*/  LDG.E.EL R23, desc[UR4][R22.64] ;  /* 0x0000000416177981 */ /* 0x000f62000c2e1900 */
[----:B------:R-:W-:-:S04]  /*0270*/  IMAD.WIDE R2, R19, 0x4, R2 ;  /* 0x0000000413027825 */ /* 0x000fc800078e0202 */
[----:B------:R-:W-:Y:S02]  /*0280*/  IMAD.WIDE R28, R19, 0x4, R12 ;  /* 0x00000004131c7825 */ /* 0x000fe400078e020c */
[----:B------:R0:W4:Y:S04]  /*0290*/  LDG.E.EL R12, desc[UR4][R2.64] ;  /* 0x00000004020c7981 */ /* 0x000128000c2e1900 */
[----:B------:R-:W4:Y:S01]  /*02a0*/  LDG.E.EL R13, desc[UR4][R28.64] ;  /* 0x000000041c0d7981 */ /* 0x000f22000c2e1900 */
[----:B0-----:R-:W-:Y:S01]  /*02b0*/  HFMA2.MMA R3, -RZ, RZ, 1.625, 0 ;  /* 0x3e800000ff037435 */ /* 0x001fe200000001ff */
[----:B---3--:R-:W-:-:S04]  /*02c0*/  FADD R20, R20, 9.9999997473787516356e-06 ;  /* 0x3727c5ac14147421 */ /* 0x008fc80000000000 */
[----:B------:R-:W0:Y:S01]  /*02d0*/  MUFU.SQRT R19, R20 ;  /* 0x0000001400137308 */ /* 0x000e220000002000 */
[----:B------:R-:W-:-:S07]  /*02e0*/  FADD R21, R21, 9.9999997473787516356e-06 ;  /* 0x3727c5ac15157421 */ /* 0x000fce0000000000 */
[----:B------:R-:W1:Y:S01]  /*02f0*/  MUFU.SQRT R25, R21 ;  /* 0x0000001500197308 */ /* 0x000e620000002000 */
[C---:B0-----:R-:W-:Y:S02]  /*0300*/  FSETP.GT.AND P0, PT, R19.reuse, 8.50705917302346158658e+37, PT ;  /* 0x7e8000001300780b */ /* 0x041fe40003f04000 */
[----:B------:R-:W-:Y:S02]  /*0310*/  FSETP.GEU.AND P2, PT, R19, 1.175494350822287508e-38, PT ;  /* 0x008000001300780b */ /* 0x000fe40003f4e000 */
[C---:B-1----:R-:W-:Y:S02]  /*0320*/  FSETP.GT.AND P1, PT, R25.reuse, 8.50705917302346158658e+37, PT ;  /* 0x7e8000001900780b */ /* 0x042fe40003f24000 */
[----:B------:R-:W-:-:S07]  /*0330*/  FSETP.GEU.AND P3, PT, R25, 1.175494350822287508e-38, PT ;  /* 0x008000001900780b */ /* 0x000fce0003f6e000 */
[----:B------:R-:W-:-:S04]  /*0340*/  @P0 FMUL R19, R19, 0.25 ;  /* 0x3e80000013130820 */ /* 0x000fc80000400000 */
[----:B------:R-:W-:Y:S01]  /*0350*/  @!P2 FMUL R19, R19, 16777216 ;  /* 0x4b8000001313a820 */ /* 0x000fe20000400000 */
[----:B------:R-:W-:-:S05]  /*0360*/  @P1 FMUL R25, R25, 0.25 ;  /* 0x3e80000019191820 */ /* 0x000fca0000400000 */
[----:B------:R-:W0:Y:S01]  /*0370*/  MUFU.RCP R19, R19 ;  /* 0x0000001300137308 */ /* 0x000e220000001000 */
[----:B------:R-:W-:Y:S01]  /*0380*/  @!P3 FMUL R25, R25, 16777216 ;  /* 0x4b8000001919b820 */ /* 0x000fe20000400000 */
[----:B------:R-:W-:-:S06]  /*0390*/  FSEL R2, R3, 1, P0 ;  /* 0x3f80000003027808 */ /* 0x000fcc0000000000 */
[----:B------:R-:W1:Y:S01]  /*03a0*/  MUFU.RCP R14, R25 ;  /* 0x00000019000e7308 */ /* 0x000e620000001000 */
[----:B------:R-:W-:Y:S01]  /*03b0*/  FSEL R3, R3, 1, P1 ;  /* 0x3f80000003037808 */ /* 0x000fe20000800000 */
[----:B------:R-:W-:Y:S01]  /*03c0*/  @!P2 FMUL R2, R2, 16777216 ;  /* 0x4b8000000202a820 */ /* 0x000fe20000400000 */
[----:B--2---:R-:W-:-:S03]  /*03d0*/  FADD R4, R4, -R0 ;  /* 0x8000000004047221 */ /* 0x004fc60000000000 */
[----:B------:R-:W-:Y:S01]  /*03e0*/  @!P3 FMUL R3, R3, 16777216 ;  /* 0x4b8000000303b820 */ /* 0x000fe20000400000 */
[----:B0-----:R-:W-:Y:S01]  /*03f0*/  FMUL R15, R19, R2 ;  /* 0x00000002130f7220 */ /* 0x001fe20000400000 */
[--C-:B------:R-:W-:Y:S01]  /*0400*/  FADD R20, R5, -R0.reuse ;  /* 0x8000000005147221 */ /* 0x100fe20000000000 */
[--C-:B------:R-:W-:Y:S01]  /*0410*/  FADD R6, R6, -R0.reuse ;  /* 0x8000000006067221 */ /* 0x100fe20000000000 */
[----:B------:R-:W-:Y:S01]  /*0420*/  FADD R0, R7, -R0 ;  /* 0x8000000007007221 */ /* 0x000fe20000000000 */
[C---:B------:R-:W-:Y:S01]  /*0430*/  FMUL R5, R15.reuse, R4 ;  /* 0x000000040f057220 */ /* 0x040fe20000400000 */
[C---:B------:R-:W-:Y:S01]  /*0440*/  FMUL R4, R15.reuse, R20 ;  /* 0x000000140f047220 */ /* 0x040fe20000400000 */
[----:B-1----:R-:W-:Y:S02]  /*0450*/  FMUL R14, R14, R3 ;  /* 0x000000030e0e7220 */ /* 0x002fe40000400000 */
[----:B------:R-:W0:Y:S01]  /*0460*/  LDC.64 R2, c[0x0][0x238] ;  /* 0x00008e00ff027b82 */ /* 0x000e220000000a00 */
[C---:B------:R-:W-:Y:S01]  /*0470*/  FMUL R20, R15.reuse, R6 ;  /* 0x000000060f147220 */ /* 0x040fe20000400000 */
[----:B------:R-:W-:Y:S01]  /*0480*/  FMUL R6, R15, R0 ;  /* 0x000000000f067220 */ /* 0x000fe20000400000 */
[--C-:B----4-:R-:W-:Y:S01]  /*0490*/  FADD R7, R8, -R16.reuse ;  /* 0x8000001008077221 */ /* 0x110fe20000000000 */
[--C-:B------:R-:W-:Y:S01]  /*04a0*/  FADD R9, R9, -R16.reuse ;  /* 0x8000001009097221 */ /* 0x100fe20000000000 */
[--C-:B------:R-:W-:Y:S01]  /*04b0*/  FADD R15, R10, -R16.reuse ;  /* 0x800000100a0f7221 */ /* 0x100fe20000000000 */
[C-C-:B-----5:R-:W-:Y:S01]  /*04c0*/  FFMA R0, R24.reuse, R5, R23.reuse ;  /* 0x0000000518007223 */ /* 0x160fe20000000017 */
[----:B------:R-:W-:Y:S01]  /*04d0*/  FADD R11, R11, -R16 ;  /* 0x800000100b0b7221 */ /* 0x000fe20000000000 */
[C-C-:B------:R-:W-:Y:S01]  /*04e0*/  FFMA R4, R24.reuse, R4, R23.reuse ;  /* 0x0000000418047223 */ /* 0x140fe20000000017 */
[C-C-:B------:R-:W-:Y:S01]  /*04f0*/  FFMA R5, R24.reuse, R20, R23.reuse ;  /* 0x0000001418057223 */ /* 0x140fe20000000017 */
[----:B------:R-:W-:Y:S01]  /*0500*/  FFMA R23, R24, R6, R23 ;  /* 0x0000000618177223 */ /* 0x000fe20000000017 */
[C---:B------:R-:W-:Y:S01]  /*0510*/  FMUL R7, R14.reuse, R7 ;  /* 0x000000070e077220 */ /* 0x040fe20000400000 */
[C---:B------:R-:W-:Y:S01]  /*0520*/  FMUL R8, R14.reuse, R9 ;  /* 0x000000090e087220 */ /* 0x040fe20000400000 */
[C---:B------:R-:W-:Y:S01]  /*0530*/  FMUL R6, R14.reuse, R15 ;  /* 0x0000000f0e067220 */ /* 0x040fe20000400000 */
[----:B------:R-:W-:Y:S01]  /*0540*/  FMUL R14, R14, R11 ;  /* 0x0000000b0e0e7220 */ /* 0x000fe20000400000 */
[C-C-:B------:R-:W-:Y:S01]  /*0550*/  FFMA R9, R12.reuse, R7, R13.reuse ;  /* 0x000000070c097223 */ /* 0x140fe2000000000d */
[C-C-:B------:R-:W-:Y:S01]  /*0560*/  FFMA R8, R12.reuse, R8, R13.reuse ;  /* 0x000000080c087223 */ /* 0x140fe2000000000d */
[C-C-:B------:R-:W-:Y:S01]  /*0570*/  FFMA R10, R12.reuse, R6, R13.reuse ;  /* 0x000000060c0a7223 */ /* 0x140fe2000000000d */
[----:B------:R-:W-:Y:S01]  /*0580*/  FFMA R14, R12, R14, R13 ;  /* 0x0000000e0c0e7223 */ /* 0x000fe2000000000d */
[----:B------:R-:W-:-:S02]  /*0590*/  FSETP.GEU.AND P6, PT, R23, RZ, PT ;  /* 0x000000ff1700720b */ /* 0x000fc40003fce000 */
[----:B------:R-:W-:Y:S02]  /*05a0*/  FSETP.GEU.AND P0, PT, R5, RZ, PT ;  /* 0x000000ff0500720b */ /* 0x000fe40003f0e000 */
[----:B------:R-:W-:Y:S02]  /*05b0*/  FSETP.GEU.AND P1, PT, R4, RZ, PT ;  /* 0x000000ff0400720b */ /* 0x000fe40003f2e000 */
[----:B------:R-:W-:Y:S02]  /*05c0*/  FSETP.GEU.AND P3, PT, R14, RZ, PT ;  /* 0x000000ff0e00720b */ /* 0x000fe40003f6e000 */
[----:B------:R-:W-:Y:S02]  /*05d0*/  SEL R7, R23, RZ, P6 ;  /* 0x000000ff17077207 */ /* 0x000fe40003000000 */
[----:B------:R-:W-:Y:S02]  /*05e0*/  FSETP.GEU.AND P2, PT, R0, RZ, PT ;  /* 0x000000ff0000720b */ /* 0x000fe40003f4e000 */
[----:B------:R-:W-:-:S02]  /*05f0*/  FSETP.GEU.AND P4, PT, R10, RZ, PT ;  /* 0x000000ff0a00720b */ /* 0x000fc40003f8e000 */
[----:B------:R-:W-:Y:S02]  /*0600*/  FSETP.GEU.AND P5, PT, R9, RZ, PT ;  /* 0x000000ff0900720b */ /* 0x000fe40003fae000 */
[----:B------:R-:W-:Y:S02]  /*0610*/  FSETP.GEU.AND P6, PT, R8, RZ, PT ;  /* 0x000000ff0800720b */ /* 0x000fe40003fce000 */
[----:B------:R-:W-:Y:S01]  /*0620*/  SEL R6, R5, RZ, P0 ;  /* 0x000000ff05067207 */ /* 0x000fe20000000000 */
[----:B0-----:R-:W-:Y:S01]  /*0630*/  IMAD.WIDE R2, R18, 0x4, R2 ;  /* 0x0000000412027825 */ /* 0x001fe200078e0202 */
[----:B------:R-:W-:Y:S02]  /*0640*/  SEL R5, R4, RZ, P1 ;  /* 0x000000ff04057207 */ /* 0x000fe40000800000 */
[----:B------:R-:W-:Y:S02]  /*0650*/  SEL R15, R14, RZ, P3 ;  /* 0x000000ff0e0f7207 */ /* 0x000fe40001800000 */
[----:B------:R-:W-:-:S02]  /*0660*/  SEL R4, R0, RZ, P2 ;  /* 0x000000ff00047207 */ /* 0x000fc40001000000 */
[----:B------:R-:W-:Y:S02]  /*0670*/  SEL R14, R10, RZ, P4 ;  /* 0x000000ff0a0e7207 */ /* 0x000fe40002000000 */
[----:B------:R-:W-:Y:S02]  /*0680*/  SEL R12, R9, RZ, P5 ;  /* 0x000000ff090c7207 */ /* 0x000fe40002800000 */
[----:B------:R-:W-:Y:S01]  /*0690*/  SEL R13, R8, RZ, P6 ;  /* 0x000000ff080d7207 */ /* 0x000fe20003000000 */
[----:B------:R-:W-:Y:S04]  /*06a0*/  STG.E.128 desc[UR4][R2.64], R4 ;  /* 0x0000000402007986 */ /* 0x000fe8000c101d04 */
[----:B------:R-:W-:Y:S01]  /*06b0*/  STG.E.128 desc[UR4][R2.64+0x800], R12 ;  /* 0x0008000c02007986 */ /* 0x000fe2000c101d04 */
[----:B------:R-:W-:Y:S05]  /*06c0*/  EXIT ;  /* 0x000000000000794d */ /* 0x000fea0003800000 */
.L_x_0:
[----:B------:R-:W-:-:S00]  /*06d0*/  BRA `(.L_x_0) ;  /* 0xfffffffc00fc7947 */ /* 0x000fc0000383ffff */
[----:B------:R-:W-:-:S00]  /*06e0*/  NOP ;  /* 0x0000000000007918 */ /* 0x000fc00000000000 */
        /* <DEDUP_REMOVED lines=9> */
.L_x_1:


//--------------------- .nv.global.init           --------------------------
	.section	.nv.global.init,"aw",@progbits
.nv.global.init:
	.type		_$_str,@object
	.size		_$_str,(_$_str_$_2 - _$_str)
_$_str:
        /*0000*/ 	.byte	0x5f, 0x5f, 0x43, 0x55, 0x44, 0x41, 0x5f, 0x46, 0x54, 0x5a, 0x00
	.type		_$_str_$_2,@object
	.size		_$_str_$_2,(.L_1 - _$_str_$_2)
_$_str_$_2:
        /*000b*/ 	.byte	0x5f, 0x5f, 0x43, 0x55, 0x44, 0x41, 0x5f, 0x50, 0x52, 0x45, 0x43, 0x5f, 0x53, 0x51, 0x52, 0x54
        /*001b*/ 	.byte	0x00
.L_1:


//--------------------- .nv.constant0.triton_poi_fused__native_batch_norm_legit_no_training_relu_12 --------------------------
	.section	.nv.constant0.triton_poi_fused__native_batch_norm_legit_no_training_relu_12,"a",@progbits
	.sectionflags	@""
	.align	4
.nv.constant0.triton_poi_fused__native_batch_norm_legit_no_training_relu_12:
	.zero		580
